	.headerflags	@"EF_CUDA_TEXMODE_UNIFIED EF_CUDA_64BIT_ADDRESS EF_CUDA_ACCELERATORS EF_CUDA_SM90 EF_CUDA_VIRTUAL_SM(EF_CUDA_SM90)"
	.elftype	@"ET_EXEC"


//--------------------- .nv.info                  --------------------------
	.section	.nv.info,"",@"SHT_CUDA_INFO"
	.align	4


	//----- nvinfo : EIATTR_REGCOUNT
	.align		4
        /*0000*/ 	.byte	0x04, 0x2f
        /*0002*/ 	.short	(.L_3 - .L_2)
	.align		4
.L_2:
        /*0004*/ 	.word	index@(triton_poi_fused__native_batch_norm_legit_no_training_add_convolution_0)
        /*0008*/ 	.word	0x00000028


	//----- nvinfo : EIATTR_MIN_STACK_SIZE
	.align		4
.L_3:
        /*000c*/ 	.byte	0x04, 0x12
        /*000e*/ 	.short	(.L_5 - .L_4)
	.align		4
.L_4:
        /*0010*/ 	.word	index@(triton_poi_fused__native_batch_norm_legit_no_training_add_convolution_0)
        /*0014*/ 	.word	0x00000000


	//----- nvinfo : EIATTR_FRAME_SIZE
	.align		4
.L_5:
        /*0018*/ 	.byte	0x04, 0x11
        /*001a*/ 	.short	(.L_7 - .L_6)
	.align		4
.L_6:
        /*001c*/ 	.word	index@(triton_poi_fused__native_batch_norm_legit_no_training_add_convolution_0)
        /*0020*/ 	.word	0x00000000


	//----- nvinfo : EIATTR_MIN_STACK_SIZE
	.align		4
.L_7:
        /*0024*/ 	.byte	0x04, 0x12
        /*0026*/ 	.short	(.L_9 - .L_8)
	.align		4
.L_8:
        /*0028*/ 	.word	index@(triton_poi_fused__native_batch_norm_legit_no_training_add_convolution_0)
        /*002c*/ 	.word	0x00000000
.L_9:


//--------------------- .nv.info.triton_poi_fused__native_batch_norm_legit_no_training_add_convolution_0 --------------------------
	.section	.nv.info.triton_poi_fused__native_batch_norm_legit_no_training_add_convolution_0,"",@"SHT_CUDA_INFO"
	.sectionflags	@""
	.align	4


	//----- nvinfo : EIATTR_CUDA_API_VERSION
	.align		4
        /*0000*/ 	.byte	0x04, 0x37
        /*0002*/ 	.short	(.L_11 - .L_10)
.L_10:
        /*0004*/ 	.word	0x0000007c


	//----- nvinfo : EIATTR_KPARAM_INFO
	.align		4
.L_11:
        /*0008*/ 	.byte	0x04, 0x17
        /*000a*/ 	.short	(.L_13 - .L_12)
.L_12:
        /*000c*/ 	.word	0x00000000
        /*0010*/ 	.short	0x0019
        /*0012*/ 	.short	0x00c8
        /*0014*/ 	.byte	0x00, 0xf0, 0x11, 0x00


	//----- nvinfo : EIATTR_KPARAM_INFO
	.align		4
.L_13:
        /*0018*/ 	.byte	0x04, 0x17
        /*001a*/ 	.short	(.L_15 - .L_14)
.L_14:
        /*001c*/ 	.word	0x00000000
        /*0020*/ 	.short	0x0018
        /*0022*/ 	.short	0x00c0
        /*0024*/ 	.byte	0x00, 0xf4, 0x21, 0x00


	//----- nvinfo : EIATTR_KPARAM_INFO
	.align		4
.L_15:
        /*0028*/ 	.byte	0x04, 0x17
        /*002a*/ 	.short	(.L_17 - .L_16)
.L_16:
        /*002c*/ 	.word	0x00000000
        /*0030*/ 	.short	0x0017
        /*0032*/ 	.short	0x00b8
        /*0034*/ 	.byte	0x00, 0xf4, 0x21, 0x00


	//----- nvinfo : EIATTR_KPARAM_INFO
	.align		4
.L_17:
        /*0038*/ 	.byte	0x04, 0x17
        /*003a*/ 	.short	(.L_19 - .L_18)
.L_18:
        /*003c*/ 	.word	0x00000000
        /*0040*/ 	.short	0x0016
        /*0042*/ 	.short	0x00b0
        /*0044*/ 	.byte	0x00, 0xf4, 0x21, 0x00


	//----- nvinfo : EIATTR_KPARAM_INFO
	.align		4
.L_19:
        /*0048*/ 	.byte	0x04, 0x17
        /*004a*/ 	.short	(.L_21 - .L_20)
.L_20:
        /*004c*/ 	.word	0x00000000
        /*0050*/ 	.short	0x0015
        /*0052*/ 	.short	0x00a8
        /*0054*/ 	.byte	0x00, 0xf4, 0x21, 0x00


	//----- nvinfo : EIATTR_KPARAM_INFO
	.align		4
.L_21:
        /*0058*/ 	.byte	0x04, 0x17
        /*005a*/ 	.short	(.L_23 - .L_22)
.L_22:
        /*005c*/ 	.word	0x00000000
        /*0060*/ 	.short	0x0014
        /*0062*/ 	.short	0x00a0
        /*0064*/ 	.byte	0x00, 0xf4, 0x21, 0x00


	//----- nvinfo : EIATTR_KPARAM_INFO
	.align		4
.L_23:
        /*0068*/ 	.byte	0x04, 0x17
        /*006a*/ 	.short	(.L_25 - .L_24)
.L_24:
        /*006c*/ 	.word	0x00000000
        /*0070*/ 	.short	0x0013
        /*0072*/ 	.short	0x0098
        /*0074*/ 	.byte	0x00, 0xf4, 0x21, 0x00


	//----- nvinfo : EIATTR_KPARAM_INFO
	.align		4
.L_25:
        /*0078*/ 	.byte	0x04, 0x17
        /*007a*/ 	.short	(.L_27 - .L_26)
.L_26:
        /*007c*/ 	.word	0x00000000
        /*0080*/ 	.short	0x0012
        /*0082*/ 	.short	0x0090
        /*0084*/ 	.byte	0x00, 0xf4, 0x21, 0x00


	//----- nvinfo : EIATTR_KPARAM_INFO
	.align		4
.L_27:
        /*0088*/ 	.byte	0x04, 0x17
        /*008a*/ 	.short	(.L_29 - .L_28)
.L_28:
        /*008c*/ 	.word	0x00000000
        /*0090*/ 	.short	0x0011
        /*0092*/ 	.short	0x0088
        /*0094*/ 	.byte	0x00, 0xf4, 0x21, 0x00


	//----- nvinfo : EIATTR_KPARAM_INFO
	.align		4
.L_29:
        /*0098*/ 	.byte	0x04, 0x17
        /*009a*/ 	.short	(.L_31 - .L_30)
.L_30:
        /*009c*/ 	.word	0x00000000
        /*00a0*/ 	.short	0x0010
        /*00a2*/ 	.short	0x0080
        /*00a4*/ 	.byte	0x00, 0xf4, 0x21, 0x00


	//----- nvinfo : EIATTR_KPARAM_INFO
	.align		4
.L_31:
        /*00a8*/ 	.byte	0x04, 0x17
        /*00aa*/ 	.short	(.L_33 - .L_32)
.L_32:
        /*00ac*/ 	.word	0x00000000
        /*00b0*/ 	.short	0x000f
        /*00b2*/ 	.short	0x0078
        /*00b4*/ 	.byte	0x00, 0xf4, 0x21, 0x00


	//----- nvinfo : EIATTR_KPARAM_INFO
	.align		4
.L_33:
        /*00b8*/ 	.byte	0x04, 0x17
        /*00ba*/ 	.short	(.L_35 - .L_34)
.L_34:
        /*00bc*/ 	.word	0x00000000
        /*00c0*/ 	.short	0x000e
        /*00c2*/ 	.short	0x0070
        /*00c4*/ 	.byte	0x00, 0xf4, 0x21, 0x00


	//----- nvinfo : EIATTR_KPARAM_INFO
	.align		4
.L_35:
        /*00c8*/ 	.byte	0x04, 0x17
        /*00ca*/ 	.short	(.L_37 - .L_36)
.L_36:
        /*00cc*/ 	.word	0x00000000
        /*00d0*/ 	.short	0x000d
        /*00d2*/ 	.short	0x0068
        /*00d4*/ 	.byte	0x00, 0xf4, 0x21, 0x00


	//----- nvinfo : EIATTR_KPARAM_INFO
	.align		4
.L_37:
        /*00d8*/ 	.byte	0x04, 0x17
        /*00da*/ 	.short	(.L_39 - .L_38)
.L_38:
        /*00dc*/ 	.word	0x00000000
        /*00e0*/ 	.short	0x000c
        /*00e2*/ 	.short	0x0060
        /*00e4*/ 	.byte	0x00, 0xf4, 0x21, 0x00


	//----- nvinfo : EIATTR_KPARAM_INFO
	.align		4
.L_39:
        /*00e8*/ 	.byte	0x04, 0x17
        /*00ea*/ 	.short	(.L_41 - .L_40)
.L_40:
        /*00ec*/ 	.word	0x00000000
        /*00f0*/ 	.short	0x000b
        /*00f2*/ 	.short	0x0058
        /*00f4*/ 	.byte	0x00, 0xf4, 0x21, 0x00


	//----- nvinfo : EIATTR_KPARAM_INFO
	.align		4
.L_41:
        /*00f8*/ 	.byte	0x04, 0x17
        /*00fa*/ 	.short	(.L_43 - .L_42)
.L_42:
        /*00fc*/ 	.word	0x00000000
        /*0100*/ 	.short	0x000a
        /*0102*/ 	.short	0x0050
        /*0104*/ 	.byte	0x00, 0xf4, 0x21, 0x00


	//----- nvinfo : EIATTR_KPARAM_INFO
	.align		4
.L_43:
        /*0108*/ 	.byte	0x04, 0x17
        /*010a*/ 	.short	(.L_45 - .L_44)
.L_44:
        /*010c*/ 	.word	0x00000000
        /*0110*/ 	.short	0x0009
        /*0112*/ 	.short	0x0048
        /*0114*/ 	.byte	0x00, 0xf4, 0x21, 0x00


	//----- nvinfo : EIATTR_KPARAM_INFO
	.align		4
.L_45:
        /*0118*/ 	.byte	0x04, 0x17
        /*011a*/ 	.short	(.L_47 - .L_46)
.L_46:
        /*011c*/ 	.word	0x00000000
        /*0120*/ 	.short	0x0008
        /*0122*/ 	.short	0x0040
        /*0124*/ 	.byte	0x00, 0xf4, 0x21, 0x00


	//----- nvinfo : EIATTR_KPARAM_INFO
	.align		4
.L_47:
        /*0128*/ 	.byte	0x04, 0x17
        /*012a*/ 	.short	(.L_49 - .L_48)
.L_48:
        /*012c*/ 	.word	0x00000000
        /*0130*/ 	.short	0x0007
        /*0132*/ 	.short	0x0038
        /*0134*/ 	.byte	0x00, 0xf4, 0x21, 0x00


	//----- nvinfo : EIATTR_KPARAM_INFO
	.align		4
.L_49:
        /*0138*/ 	.byte	0x04, 0x17
        /*013a*/ 	.short	(.L_51 - .L_50)
.L_50:
        /*013c*/ 	.word	0x00000000
        /*0140*/ 	.short	0x0006
        /*0142*/ 	.short	0x0030
        /*0144*/ 	.byte	0x00, 0xf4, 0x21, 0x00


	//----- nvinfo : EIATTR_KPARAM_INFO
	.align		4
.L_51:
        /*0148*/ 	.byte	0x04, 0x17
        /*014a*/ 	.short	(.L_53 - .L_52)
.L_52:
        /*014c*/ 	.word	0x00000000
        /*0150*/ 	.short	0x0005
        /*0152*/ 	.short	0x0028
        /*0154*/ 	.byte	0x00, 0xf4, 0x21, 0x00


	//----- nvinfo : EIATTR_KPARAM_INFO
	.align		4
.L_53:
        /*0158*/ 	.byte	0x04, 0x17
        /*015a*/ 	.short	(.L_55 - .L_54)
.L_54:
        /*015c*/ 	.word	0x00000000
        /*0160*/ 	.short	0x0004
        /*0162*/ 	.short	0x0020
        /*0164*/ 	.byte	0x00, 0xf4, 0x21, 0x00


	//----- nvinfo : EIATTR_KPARAM_INFO
	.align		4
.L_55:
        /*0168*/ 	.byte	0x04, 0x17
        /*016a*/ 	.short	(.L_57 - .L_56)
.L_56:
        /*016c*/ 	.word	0x00000000
        /*0170*/ 	.short	0x0003
        /*0172*/ 	.short	0x0018
        /*0174*/ 	.byte	0x00, 0xf4, 0x21, 0x00


	//----- nvinfo : EIATTR_KPARAM_INFO
	.align		4
.L_57:
        /*0178*/ 	.byte	0x04, 0x17
        /*017a*/ 	.short	(.L_59 - .L_58)
.L_58:
        /*017c*/ 	.word	0x00000000
        /*0180*/ 	.short	0x0002
        /*0182*/ 	.short	0x0010
        /*0184*/ 	.byte	0x00, 0xf4, 0x21, 0x00


	//----- nvinfo : EIATTR_KPARAM_INFO
	.align		4
.L_59:
        /*0188*/ 	.byte	0x04, 0x17
        /*018a*/ 	.short	(.L_61 - .L_60)
.L_60:
        /*018c*/ 	.word	0x00000000
        /*0190*/ 	.short	0x0001
        /*0192*/ 	.short	0x0008
        /*0194*/ 	.byte	0x00, 0xf4, 0x21, 0x00


	//----- nvinfo : EIATTR_KPARAM_INFO
	.align		4
.L_61:
        /*0198*/ 	.byte	0x04, 0x17
        /*019a*/ 	.short	(.L_63 - .L_62)
.L_62:
        /*019c*/ 	.word	0x00000000
        /*01a0*/ 	.short	0x0000
        /*01a2*/ 	.short	0x0000
        /*01a4*/ 	.byte	0x00, 0xf4, 0x21, 0x00


	//----- nvinfo : EIATTR_SPARSE_MMA_MASK
	.align		4
.L_63:
        /*01a8*/ 	.byte	0x03, 0x50
        /*01aa*/ 	.short	0x0000


	//----- nvinfo : EIATTR_MAXREG_COUNT
	.align		4
        /*01ac*/ 	.byte	0x03, 0x1b
        /*01ae*/ 	.short	0x00ff


	//----- nvinfo : EIATTR_EXIT_INSTR_OFFSETS
	.align		4
        /*01b0*/ 	.byte	0x04, 0x1c
        /*01b2*/ 	.short	(.L_65 - .L_64)


	//   ....[0]....
.L_64:
        /*01b4*/ 	.word	0x00001090


	//   ....[1]....
        /*01b8*/ 	.word	0x000010b0


	//----- nvinfo : EIATTR_REQNTID
	.align		4
.L_65:
        /*01bc*/ 	.byte	0x04, 0x10
        /*01be*/ 	.short	(.L_67 - .L_66)
.L_66:
        /*01c0*/ 	.word	0x00000080
        /*01c4*/ 	.word	0x00000001
        /*01c8*/ 	.word	0x00000001


	//----- nvinfo : EIATTR_CBANK_PARAM_SIZE
	.align		4
.L_67:
        /*01cc*/ 	.byte	0x03, 0x19
        /*01ce*/ 	.short	0x00cc


	//----- nvinfo : EIATTR_PARAM_CBANK
	.align		4
        /*01d0*/ 	.byte	0x04, 0x0a
        /*01d2*/ 	.short	(.L_69 - .L_68)
	.align		4
.L_68:
        /*01d4*/ 	.word	index@(.nv.constant0.triton_poi_fused__native_batch_norm_legit_no_training_add_convolution_0)
        /*01d8*/ 	.short	0x0210
        /*01da*/ 	.short	0x00cc


	//----- nvinfo : EIATTR_SW_WAR
	.align		4
.L_69:
        /*01dc*/ 	.byte	0x04, 0x36
        /*01de*/ 	.short	(.L_71 - .L_70)
.L_70:
        /*01e0*/ 	.word	0x00000008
.L_71:


//--------------------- .nv.callgraph             --------------------------
	.section	.nv.callgraph,"",@"SHT_CUDA_CALLGRAPH"
	.align	4
	.sectionentsize	8
	.align		4
        /*0000*/ 	.word	0x00000000
	.align		4
        /*0004*/ 	.word	0xffffffff
	.align		4
        /*0008*/ 	.word	0x00000000
	.align		4
        /*000c*/ 	.word	0xfffffffe
	.align		4
        /*0010*/ 	.word	0x00000000
	.align		4
        /*0014*/ 	.word	0xfffffffd
	.align		4
        /*0018*/ 	.word	0x00000000
	.align		4
        /*001c*/ 	.word	0xfffffffc


//--------------------- .nv.constant4             --------------------------
	.section	.nv.constant4,"a",@progbits
	.align	8
	.align		8
.nv.constant4:
        /*0000*/ 	.dword	_$_str
	.align		8
        /*0008*/ 	.dword	_$_str_$_2


//--------------------- .text.triton_poi_fused__native_batch_norm_legit_no_training_add_convolution_0 --------------------------
	.section	.text.triton_poi_fused__native_batch_norm_legit_no_training_add_convolution_0,"ax",@progbits
	.align	128
        .global         triton_poi_fused__native_batch_norm_legit_no_training_add_convolution_0
        .type           triton_poi_fused__native_batch_norm_legit_no_training_add_convolution_0,@function
        .size           triton_poi_fused__native_batch_norm_legit_no_training_add_convolution_0,(.L_x_1 - triton_poi_fused__native_batch_norm_legit_no_training_add_convolution_0)
        .other          triton_poi_fused__native_batch_norm_legit_no_training_add_convolution_0,@"STO_CUDA_ENTRY STV_DEFAULT"
triton_poi_fused__native_batch_norm_legit_no_training_add_convolution_0:
.text.triton_poi_fused__native_batch_norm_legit_no_training_add_convolution_0:
[----:B------:R-:W0:Y:S01]  /*0000*/  LDC R1, c[0x0][0x28] ;  /* 0x00000a00ff017b82 */ /* 0x000e220000000800 */
[----:B------:R-:W1:Y:S07]  /*0010*/  S2R R0, SR_TID.X ;  /* 0x0000000000007919 */ /* 0x000e6e0000002100 */
[----:B------:R-:W2:Y:S01]  /*0020*/  LDC.64 R6, c[0x0][0x260] ;  /* 0x00009800ff067b82 */ /* 0x000ea20000000a00 */
[----:B------:R-:W-:Y:S01]  /*0030*/  CS2R R34, SRZ ;  /* 0x0000000000227805 */ /* 0x000fe2000001ff00 */
[----:B------:R-:W-:Y:S01]  /*0040*/  ULDC.64 UR4, c[0x0][0x208] ;  /* 0x0000820000047ab9 */ /* 0x000fe20000000a00 */
[----:B------:R-:W3:Y:S01]  /*0050*/  S2R R5, SR_CTAID.X ;  /* 0x0000000000057919 */ /* 0x000ee20000002500 */
[----:B------:R-:W-:-:S02]  /*0060*/  CS2R R30, SRZ ;  /* 0x00000000001e7805 */ /* 0x000fc4000001ff00 */
[----:B------:R-:W-:Y:S02]  /*0070*/  CS2R R28, SRZ ;  /* 0x00000000001c7805 */ /* 0x000fe4000001ff00 */
[----:B------:R-:W4:Y:S08]  /*0080*/  LDC.64 R18, c[0x0][0x218] ;  /* 0x00008600ff127b82 */ /* 0x000f300000000a00 */
[----:B------:R-:W5:Y:S08]  /*0090*/  LDC.64 R10, c[0x0][0x240] ;  /* 0x00009000ff0a7b82 */ /* 0x000f700000000a00 */
[----:B------:R-:W2:Y:S01]  /*00a0*/  LDC.64 R16, c[0x0][0x278] ;  /* 0x00009e00ff107b82 */ /* 0x000ea20000000a00 */
[----:B-1----:R-:W-:-:S07]  /*00b0*/  SHF.L.U32 R0, R0, 0x1, RZ ;  /* 0x0000000100007819 */ /* 0x002fce00000006ff */
[----:B------:R-:W1:Y:S01]  /*00c0*/  LDC.64 R20, c[0x0][0x288] ;  /* 0x0000a200ff147b82 */ /* 0x000e620000000a00 */
[----:B---3--:R-:W-:Y:S02]  /*00d0*/  SHF.R.S32.HI R3, RZ, 0x17, R5 ;  /* 0x00000017ff037819 */ /* 0x008fe40000011405 */
[----:B------:R-:W-:Y:S02]  /*00e0*/  LOP3.LUT R0, R0, 0xfe, RZ, 0xc0, !PT ;  /* 0x000000fe00007812 */ /* 0x000fe400078ec0ff */
[----:B------:R-:W-:-:S03]  /*00f0*/  SGXT R3, R3, 0x1 ;  /* 0x000000010303781a */ /* 0x000fc60000000200 */
[----:B------:R-:W3:Y:S01]  /*0100*/  LDC.64 R26, c[0x0][0x238] ;  /* 0x00008e00ff1a7b82 */ /* 0x000ee20000000a00 */
[----:B------:R-:W-:-:S04]  /*0110*/  LEA R0, R5, R0, 0x8 ;  /* 0x0000000005007211 */ /* 0x000fc800078e40ff */
[----:B------:R-:W-:Y:S02]  /*0120*/  LEA.HI R3, R3, R0, RZ, 0x4 ;  /* 0x0000000003037211 */ /* 0x000fe400078f20ff */
[----:B------:R-:W-:Y:S01]  /*0130*/  ISETP.GE.AND P0, PT, R0, 0x100, PT ;  /* 0x000001000000780c */ /* 0x000fe20003f06270 */
[----:B------:R-:W1:Y:S01]  /*0140*/  LDC.64 R4, c[0x0][0x280] ;  /* 0x0000a000ff047b82 */ /* 0x000e620000000a00 */
[----:B------:R-:W-:-:S04]  /*0150*/  SHF.R.S32.HI R3, RZ, 0x4, R3 ;  /* 0x00000004ff037819 */ /* 0x000fc80000011403 */
[----:B------:R-:W-:-:S03]  /*0160*/  LEA.HI R2, R3, R3, RZ, 0x2 ;  /* 0x0000000303027211 */ /* 0x000fc600078f10ff */
[----:B------:R-:W2:Y:S01]  /*0170*/  LDC.64 R14, c[0x0][0x210] ;  /* 0x00008400ff0e7b82 */ /* 0x000ea20000000a00 */
[----:B------:R-:W-:-:S04]  /*0180*/  LOP3.LUT R2, R2, 0xfffffffc, RZ, 0xc0, !PT ;  /* 0xfffffffc02027812 */ /* 0x000fc800078ec0ff */
[----:B------:R-:W-:-:S03]  /*0190*/  IADD3 R2, R3, -R2, RZ ;  /* 0x8000000203027210 */ /* 0x000fc60007ffe0ff */
[----:B------:R-:W3:Y:S02]  /*01a0*/  LDC.64 R12, c[0x0][0x290] ;  /* 0x0000a400ff0c7b82 */ /* 0x000ee40000000a00 */
[----:B01----:R-:W-:-:S06]  /*01b0*/  IMAD.WIDE R4, R2, 0x4, R4 ;  /* 0x0000000402047825 */ /* 0x003fcc00078e0204 */
[----:B------:R-:W0:Y:S01]  /*01c0*/  LDC.64 R36, c[0x0][0x258] ;  /* 0x00009600ff247b82 */ /* 0x000e220000000a00 */
[----:B------:R-:W3:Y:S01]  /*01d0*/  @!P0 LDG.E.EL R34, desc[UR4][R4.64] ;  /* 0x0000000404228981 */ /* 0x000ee2000c2e1900 */
[----:B--2---:R-:W-:-:S03]  /*01e0*/  IMAD.WIDE R6, R2, 0x4, R6 ;  /* 0x0000000402067825 */ /* 0x004fc600078e0206 */
[----:B------:R1:W2:Y:S01]  /*01f0*/  @!P0 LDG.E.EL R30, desc[UR4][R4.64] ;  /* 0x00000004041e8981 */ /* 0x0002a2000c2e1900 */
[----:B------:R-:W-:Y:S01]  /*0200*/  CS2R R22, SRZ ;  /* 0x0000000000167805 */ /* 0x000fe2000001ff00 */
[----:B------:R-:W-:Y:S01]  /*0210*/  HFMA2.MMA R3, -RZ, RZ, 0, 0 ;  /* 0x00000000ff037435 */ /* 0x000fe200000001ff */
[----:B----4-:R-:W-:Y:S01]  /*0220*/  IMAD.WIDE R18, R0, 0x4, R18 ;  /* 0x0000000400127825 */ /* 0x010fe200078e0212 */
[----:B------:R-:W4:Y:S01]  /*0230*/  @!P0 LDG.E.EL R31, desc[UR4][R6.64] ;  /* 0x00000004061f8981 */ /* 0x000f22000c2e1900 */
[----:B------:R-:W-:Y:S01]  /*0240*/  CS2R R32, SRZ ;  /* 0x0000000000207805 */ /* 0x000fe2000001ff00 */
[----:B------:R-:W3:Y:S01]  /*0250*/  LDC.64 R24, c[0x0][0x268] ;  /* 0x00009a00ff187b82 */ /* 0x000ee20000000a00 */
[C---:B-----5:R-:W-:Y:S01]  /*0260*/  IMAD.WIDE R10, R2.reuse, 0x4, R10 ;  /* 0x00000004020a7825 */ /* 0x060fe200078e020a */
[----:B------:R5:W4:Y:S03]  /*0270*/  @!P0 LDG.E.EL R28, desc[UR4][R6.64] ;  /* 0x00000004061c8981 */ /* 0x000b26000c2e1900 */
[----:B------:R-:W-:Y:S01]  /*0280*/  IMAD.WIDE R16, R2, 0x4, R16 ;  /* 0x0000000402107825 */ /* 0x000fe200078e0210 */
[----:B------:R-:W4:Y:S01]  /*0290*/  @!P0 LDG.E.64 R22, desc[UR4][R18.64] ;  /* 0x0000000412168981 */ /* 0x000f22000c1e1b00 */
[----:B-1----:R-:W-:-:S03]  /*02a0*/  CS2R R4, SRZ ;  /* 0x0000000000047805 */ /* 0x002fc6000001ff00 */
[----:B------:R-:W4:Y:S01]  /*02b0*/  @!P0 LDG.E.EL R29, desc[UR4][R10.64] ;  /* 0x000000040a1d8981 */ /* 0x000f22000c2e1900 */
[----:B------:R-:W-:Y:S01]  /*02c0*/  IMAD.WIDE R20, R2, 0x4, R20 ;  /* 0x0000000402147825 */ /* 0x000fe200078e0214 */
[----:B-----5:R-:W-:Y:S02]  /*02d0*/  CS2R R6, SRZ ;  /* 0x0000000000067805 */ /* 0x020fe4000001ff00 */
[----:B------:R-:W5:Y:S01]  /*02e0*/  @!P0 LDG.E.EL R3, desc[UR4][R16.64] ;  /* 0x0000000410038981 */ /* 0x000f62000c2e1900 */
[----:B------:R-:W-:-:S03]  /*02f0*/  CS2R R8, SRZ ;  /* 0x0000000000087805 */ /* 0x000fc6000001ff00 */
[----:B------:R1:W5:Y:S01]  /*0300*/  @!P0 LDG.E.EL R4, desc[UR4][R16.64] ;  /* 0x0000000410048981 */ /* 0x000362000c2e1900 */
[----:B---3--:R-:W-:-:S03]  /*0310*/  IMAD.WIDE R26, R2, 0x4, R26 ;  /* 0x00000004021a7825 */ /* 0x008fc600078e021a */
[----:B------:R3:W5:Y:S01]  /*0320*/  @!P0 LDG.E.EL R32, desc[UR4][R10.64] ;  /* 0x000000040a208981 */ /* 0x000762000c2e1900 */
[----:B------:R-:W-:-:S03]  /*0330*/  IMAD.WIDE R14, R0, 0x4, R14 ;  /* 0x00000004000e7825 */ /* 0x000fc600078e020e */
[----:B------:R-:W5:Y:S01]  /*0340*/  @!P0 LDG.E.EL R5, desc[UR4][R20.64] ;  /* 0x0000000414058981 */ /* 0x000f62000c2e1900 */
[----:B-1----:R-:W1:Y:S03]  /*0350*/  LDC.64 R16, c[0x0][0x270] ;  /* 0x00009c00ff107b82 */ /* 0x002e660000000a00 */
[----:B------:R3:W5:Y:S01]  /*0360*/  @!P0 LDG.E.EL R6, desc[UR4][R20.64] ;  /* 0x0000000414068981 */ /* 0x000762000c2e1900 */
[C---:B------:R-:W-:Y:S01]  /*0370*/  IMAD.WIDE R12, R2.reuse, 0x4, R12 ;  /* 0x00000004020c7825 */ /* 0x040fe200078e020c */
[----:B---3--:R-:W-:Y:S02]  /*0380*/  CS2R R10, SRZ ;  /* 0x00000000000a7805 */ /* 0x008fe4000001ff00 */
[----:B------:R-:W3:Y:S01]  /*0390*/  @!P0 LDG.E.EL R9, desc[UR4][R26.64] ;  /* 0x000000041a098981 */ /* 0x000ee2000c2e1900 */
[----:B0-----:R-:W-:-:S03]  /*03a0*/  IMAD.WIDE R36, R2, 0x4, R36 ;  /* 0x0000000402247825 */ /* 0x001fc600078e0224 */
[----:B------:R-:W3:Y:S01]  /*03b0*/  @!P0 LDG.E.EL R8, desc[UR4][R12.64] ;  /* 0x000000040c088981 */ /* 0x000ee2000c2e1900 */
[----:B------:R-:W-:-:S03]  /*03c0*/  CS2R R20, SRZ ;  /* 0x0000000000147805 */ /* 0x000fc6000001ff00 */
[----:B------:R1:W3:Y:S04]  /*03d0*/  @!P0 LDG.E.EL R10, desc[UR4][R26.64] ;  /* 0x000000041a0a8981 */ /* 0x0002e8000c2e1900 */
[----:B------:R-:W3:Y:S04]  /*03e0*/  @!P0 LDG.E.64 R20, desc[UR4][R14.64] ;  /* 0x000000040e148981 */ /* 0x000ee8000c1e1b00 */
[----:B------:R-:W3:Y:S04]  /*03f0*/  @!P0 LDG.E.EL R11, desc[UR4][R36.64] ;  /* 0x00000004240b8981 */ /* 0x000ee8000c2e1900 */
[----:B------:R0:W3:Y:S01]  /*0400*/  @!P0 LDG.E.EL R7, desc[UR4][R12.64] ;  /* 0x000000040c078981 */ /* 0x0000e2000c2e1900 */
[----:B------:R-:W-:-:S04]  /*0410*/  IMAD.WIDE R24, R2, 0x4, R24 ;  /* 0x0000000402187825 */ /* 0x000fc800078e0218 */
[----:B-1----:R-:W-:Y:S01]  /*0420*/  IMAD.WIDE R26, R2, 0x4, R16 ;  /* 0x00000004021a7825 */ /* 0x002fe200078e0210 */
[----:B------:R-:W3:Y:S01]  /*0430*/  @!P0 LDG.E.EL R33, desc[UR4][R24.64] ;  /* 0x0000000418218981 */ /* 0x000ee2000c2e1900 */
[----:B------:R-:W1:Y:S01]  /*0440*/  LDC.64 R16, c[0x0][0x2a0] ;  /* 0x0000a800ff107b82 */ /* 0x000e620000000a00 */
[----:B0-----:R-:W-:Y:S02]  /*0450*/  CS2R R12, SRZ ;  /* 0x00000000000c7805 */ /* 0x001fe4000001ff00 */
[----:B------:R-:W3:Y:S04]  /*0460*/  @!P0 LDG.E.EL R35, desc[UR4][R26.64] ;  /* 0x000000041a238981 */ /* 0x000ee8000c2e1900 */
[----:B------:R0:W3:Y:S04]  /*0470*/  @!P0 LDG.E.EL R12, desc[UR4][R36.64] ;  /* 0x00000004240c8981 */ /* 0x0000e8000c2e1900 */
[----:B------:R0:W3:Y:S02]  /*0480*/  @!P0 LDG.E.EL R13, desc[UR4][R24.64] ;  /* 0x00000004180d8981 */ /* 0x0000e4000c2e1900 */
[----:B0-----:R-:W-:-:S06]  /*0490*/  MOV R36, RZ ;  /* 0x000000ff00247202 */ /* 0x001fcc0000000f00 */
[----:B------:R0:W3:Y:S01]  /*04a0*/  @!P0 LDG.E.EL R36, desc[UR4][R26.64] ;  /* 0x000000041a248981 */ /* 0x0000e2000c2e1900 */
[----:B------:R-:W-:Y:S01]  /*04b0*/  HFMA2.MMA R24, -RZ, RZ, 1.625, 0 ;  /* 0x3e800000ff187435 */ /* 0x000fe200000001ff */
[----:B-1----:R-:W-:-:S04]  /*04c0*/  IMAD.WIDE R16, R2, 0x4, R16 ;  /* 0x0000000402107825 */ /* 0x002fc800078e0210 */
[----:B------:R-:W-:-:S04]  /*04d0*/  FADD R34, R34, 9.9999997473787516356e-06 ;  /* 0x3727c5ac22227421 */ /* 0x000fc80000000000 */
[----:B------:R-:W1:Y:S01]  /*04e0*/  MUFU.SQRT R37, R34 ;  /* 0x0000002200257308 */ /* 0x000e620000002000 */
[----:B--2---:R-:W-:Y:S01]  /*04f0*/  FADD R30, R30, 9.9999997473787516356e-06 ;  /* 0x3727c5ac1e1e7421 */ /* 0x004fe20000000000 */
[----:B----4-:R-:W-:-:S06]  /*0500*/  FADD R25, R31, 9.9999997473787516356e-06 ;  /* 0x3727c5ac1f197421 */ /* 0x010fcc0000000000 */
[----:B0-----:R0:W2:Y:S01]  /*0510*/  MUFU.SQRT R26, R30 ;  /* 0x0000001e001a7308 */ /* 0x0010a20000002000 */
[----:B------:R-:W-:Y:S01]  /*0520*/  FADD R31, R28, 9.9999997473787516356e-06 ;  /* 0x3727c5ac1c1f7421 */ /* 0x000fe20000000000 */
[----:B-1----:R-:W-:-:S06]  /*0530*/  FSETP.GT.AND P1, PT, R37, 8.50705917302346158658e+37, PT ;  /* 0x7e8000002500780b */ /* 0x002fcc0003f24000 */
[----:B------:R-:W1:Y:S01]  /*0540*/  MUFU.SQRT R25, R25 ;  /* 0x0000001900197308 */ /* 0x000e620000002000 */
[----:B------:R-:W-:Y:S02]  /*0550*/  FSETP.GEU.AND P2, PT, R37, 1.175494350822287508e-38, PT ;  /* 0x008000002500780b */ /* 0x000fe40003f4e000 */
[----:B0-----:R-:W-:-:S05]  /*0560*/  MOV R30, RZ ;  /* 0x000000ff001e7202 */ /* 0x001fca0000000f00 */
[----:B------:R-:W0:Y:S01]  /*0570*/  MUFU.SQRT R31, R31 ;  /* 0x0000001f001f7308 */ /* 0x000e220000002000 */
[----:B------:R-:W-:Y:S01]  /*0580*/  FSEL R27, R24, 1, P1 ;  /* 0x3f800000181b7808 */ /* 0x000fe20000800000 */
[----:B------:R-:W4:Y:S01]  /*0590*/  @!P0 LDG.E.EL R30, desc[UR4][R16.64] ;  /* 0x00000004101e8981 */ /* 0x000f22000c2e1900 */
[C---:B--2---:R-:W-:Y:S01]  /*05a0*/  FSETP.GT.AND P3, PT, R26.reuse, 8.50705917302346158658e+37, PT ;  /* 0x7e8000001a00780b */ /* 0x044fe20003f64000 */
[----:B------:R-:W-:Y:S01]  /*05b0*/  @P1 FMUL R37, R37, 0.25 ;  /* 0x3e80000025251820 */ /* 0x000fe20000400000 */
[----:B------:R-:W-:Y:S01]  /*05c0*/  HFMA2.MMA R28, -RZ, RZ, 0, 0 ;  /* 0x00000000ff1c7435 */ /* 0x000fe200000001ff */
[----:B-1----:R-:W-:Y:S02]  /*05d0*/  FSETP.GT.AND P1, PT, R25, 8.50705917302346158658e+37, PT ;  /* 0x7e8000001900780b */ /* 0x002fe40003f24000 */
[----:B------:R-:W-:Y:S01]  /*05e0*/  @!P2 FMUL R37, R37, 16777216 ;  /* 0x4b8000002525a820 */ /* 0x000fe20000400000 */
[----:B------:R-:W-:Y:S02]  /*05f0*/  FSETP.GEU.AND P6, PT, R26, 1.175494350822287508e-38, PT ;  /* 0x008000001a00780b */ /* 0x000fe40003fce000 */
[----:B------:R-:W-:Y:S01]  /*0600*/  FSETP.GEU.AND P4, PT, R25, 1.175494350822287508e-38, PT ;  /* 0x008000001900780b */ /* 0x000fe20003f8e000 */
[----:B------:R-:W-:-:S02]  /*0610*/  @!P2 FMUL R27, R27, 16777216 ;  /* 0x4b8000001b1ba820 */ /* 0x000fc40000400000 */
[----:B------:R-:W1:Y:S01]  /*0620*/  MUFU.RCP R37, R37 ;  /* 0x0000002500257308 */ /* 0x000e620000001000 */
[C---:B0-----:R-:W-:Y:S01]  /*0630*/  FSETP.GT.AND P2, PT, R31.reuse, 8.50705917302346158658e+37, PT ;  /* 0x7e8000001f00780b */ /* 0x041fe20003f44000 */
[----:B------:R5:W2:Y:S01]  /*0640*/  @!P0 LDG.E.EL R28, desc[UR4][R16.64] ;  /* 0x00000004101c8981 */ /* 0x000aa2000c2e1900 */
[----:B------:R-:W-:Y:S01]  /*0650*/  FSETP.GEU.AND P5, PT, R31, 1.175494350822287508e-38, PT ;  /* 0x008000001f00780b */ /* 0x000fe20003fae000 */
[----:B------:R-:W-:Y:S01]  /*0660*/  @P3 FMUL R26, R26, 0.25 ;  /* 0x3e8000001a1a3820 */ /* 0x000fe20000400000 */
[----:B------:R-:W-:-:S03]  /*0670*/  @P1 FMUL R25, R25, 0.25 ;  /* 0x3e80000019191820 */ /* 0x000fc60000400000 */
[----:B------:R-:W-:Y:S01]  /*0680*/  @!P6 FMUL R26, R26, 16777216 ;  /* 0x4b8000001a1ae820 */ /* 0x000fe20000400000 */
[----:B------:R-:W-:Y:S01]  /*0690*/  FADD R22, R29, R22 ;  /* 0x000000161d167221 */ /* 0x000fe20000000000 */
[----:B------:R-:W-:-:S04]  /*06a0*/  @!P4 FMUL R25, R25, 16777216 ;  /* 0x4b8000001919c820 */ /* 0x000fc80000400000 */
[----:B------:R-:W-:Y:S01]  /*06b0*/  @P2 FMUL R31, R31, 0.25 ;  /* 0x3e8000001f1f2820 */ /* 0x000fe20000400000 */
[----:B------:R-:W0:Y:S01]  /*06c0*/  MUFU.RCP R26, R26 ;  /* 0x0000001a001a7308 */ /* 0x000e220000001000 */
[----:B-----5:R-:W-:Y:S01]  /*06d0*/  FADD R16, R22, -R3 ;  /* 0x8000000316107221 */ /* 0x020fe20000000000 */
[----:B-1----:R-:W-:Y:S01]  /*06e0*/  FMUL R27, R37, R27 ;  /* 0x0000001b251b7220 */ /* 0x002fe20000400000 */
[----:B------:R-:W-:-:S05]  /*06f0*/  @!P5 FMUL R31, R31, 16777216 ;  /* 0x4b8000001f1fd820 */ /* 0x000fca0000400000 */
[----:B------:R-:W1:Y:S01]  /*0700*/  MUFU.RCP R25, R25 ;  /* 0x0000001900197308 */ /* 0x000e620000001000 */
[----:B------:R-:W-:Y:S01]  /*0710*/  FMUL R3, R27, R16 ;  /* 0x000000101b037220 */ /* 0x000fe20000400000 */
[----:B------:R-:W-:Y:S01]  /*0720*/  FADD R23, R32, R23 ;  /* 0x0000001720177221 */ /* 0x000fe20000000000 */
[C---:B------:R-:W-:Y:S02]  /*0730*/  FSEL R29, R24.reuse, 1, P3 ;  /* 0x3f800000181d7808 */ /* 0x040fe40001800000 */
[----:B------:R-:W-:-:S03]  /*0740*/  FSEL R32, R24, 1, P1 ;  /* 0x3f80000018207808 */ /* 0x000fc60000800000 */
[----:B------:R-:W5:Y:S01]  /*0750*/  MUFU.RCP R16, R31 ;  /* 0x0000001f00107308 */ /* 0x000f620000001000 */
[----:B------:R-:W-:Y:S01]  /*0760*/  @!P6 FMUL R29, R29, 16777216 ;  /* 0x4b8000001d1de820 */ /* 0x000fe20000400000 */
[----:B------:R-:W-:Y:S01]  /*0770*/  FSEL R17, R24, 1, P2 ;  /* 0x3f80000018117808 */ /* 0x000fe20001000000 */
[----:B------:R-:W-:Y:S01]  /*0780*/  @!P4 FMUL R32, R32, 16777216 ;  /* 0x4b8000002020c820 */ /* 0x000fe20000400000 */
[----:B---3--:R-:W-:Y:S01]  /*0790*/  FADD R20, R9, R20 ;  /* 0x0000001409147221 */ /* 0x008fe20000000000 */
[----:B------:R-:W-:Y:S01]  /*07a0*/  FADD R4, R23, -R4 ;  /* 0x8000000417047221 */ /* 0x000fe20000000000 */
[----:B0-----:R-:W-:Y:S01]  /*07b0*/  FMUL R29, R26, R29 ;  /* 0x0000001d1a1d7220 */ /* 0x001fe20000400000 */
[----:B------:R-:W-:Y:S01]  /*07c0*/  FFMA R3, R3, R5, R8 ;  /* 0x0000000503037223 */ /* 0x000fe20000000008 */
[----:B-1----:R-:W-:Y:S01]  /*07d0*/  FMUL R25, R25, R32 ;  /* 0x0000002019197220 */ /* 0x002fe20000400000 */
[----:B------:R-:W0:Y:S01]  /*07e0*/  LDC.64 R8, c[0x0][0x248] ;  /* 0x00009200ff087b82 */ /* 0x000e220000000a00 */
[----:B------:R-:W-:Y:S01]  /*07f0*/  @!P5 FMUL R17, R17, 16777216 ;  /* 0x4b8000001111d820 */ /* 0x000fe20000400000 */
[----:B------:R-:W-:Y:S01]  /*0800*/  FADD R32, R20, -R11 ;  /* 0x8000000b14207221 */ /* 0x000fe20000000000 */
[----:B------:R-:W-:Y:S01]  /*0810*/  FADD R21, R10, R21 ;  /* 0x000000150a157221 */ /* 0x000fe20000000000 */
[----:B------:R-:W-:-:S04]  /*0820*/  FMUL R26, R29, R4 ;  /* 0x000000041d1a7220 */ /* 0x000fc80000400000 */
[----:B------:R-:W1:Y:S01]  /*0830*/  LDC.64 R10, c[0x0][0x220] ;  /* 0x00008800ff0a7b82 */ /* 0x000e620000000a00 */
[----:B-----5:R-:W-:-:S07]  /*0840*/  FMUL R27, R16, R17 ;  /* 0x00000011101b7220 */ /* 0x020fce0000400000 */
[----:B------:R-:W3:Y:S01]  /*0850*/  LDC.64 R4, c[0x0][0x2c0] ;  /* 0x0000b000ff047b82 */ /* 0x000ee20000000a00 */
[----:B------:R-:W-:-:S07]  /*0860*/  FADD R12, R21, -R12 ;  /* 0x8000000c150c7221 */ /* 0x000fce0000000000 */
[----:B------:R-:W5:Y:S01]  /*0870*/  LDC.64 R16, c[0x0][0x298] ;  /* 0x0000a600ff107b82 */ /* 0x000f620000000a00 */
[----:B------:R-:W-:Y:S01]  /*0880*/  FMUL R32, R25, R32 ;  /* 0x0000002019207220 */ /* 0x000fe20000400000 */
[----:B------:R-:W-:-:S03]  /*0890*/  FMUL R27, R27, R12 ;  /* 0x0000000c1b1b7220 */ /* 0x000fc60000400000 */
[----:B------:R-:W-:Y:S01]  /*08a0*/  FFMA R12, R32, R13, R35 ;  /* 0x0000000d200c7223 */ /* 0x000fe20000000023 */
[----:B------:R-:W-:Y:S01]  /*08b0*/  HFMA2.MMA R32, -RZ, RZ, 0, 0 ;  /* 0x00000000ff207435 */ /* 0x000fe200000001ff */
[----:B------:R-:W-:Y:S01]  /*08c0*/  FFMA R33, R27, R33, R36 ;  /* 0x000000211b217223 */ /* 0x000fe20000000024 */
[----:B------:R-:W-:Y:S01]  /*08d0*/  HFMA2.MMA R25, -RZ, RZ, 0, 0 ;  /* 0x00000000ff197435 */ /* 0x000fe200000001ff */
[----:B------:R-:W-:Y:S01]  /*08e0*/  MOV R13, RZ ;  /* 0x000000ff000d7202 */ /* 0x000fe20000000f00 */
[----:B0-----:R-:W-:Y:S01]  /*08f0*/  IMAD.WIDE R36, R2, 0x4, R8 ;  /* 0x0000000402247825 */ /* 0x001fe200078e0208 */
[----:B------:R-:W-:-:S03]  /*0900*/  CS2R R8, SRZ ;  /* 0x0000000000087805 */ /* 0x000fc6000001ff00 */
[----:B------:R-:W-:Y:S01]  /*0910*/  FFMA R6, R26, R6, R7 ;  /* 0x000000061a067223 */ /* 0x000fe20000000007 */
[----:B------:R-:W-:Y:S01]  /*0920*/  MOV R7, RZ ;  /* 0x000000ff00077202 */ /* 0x000fe20000000f00 */
[----:B-1----:R-:W-:Y:S01]  /*0930*/  IMAD.WIDE R10, R0, 0x4, R10 ;  /* 0x00000004000a7825 */ /* 0x002fe200078e020a */
[----:B------:R-:W2:Y:S01]  /*0940*/  @!P0 LDG.E.EL R13, desc[UR4][R36.64] ;  /* 0x00000004240d8981 */ /* 0x000ea2000c2e1900 */
[----:B------:R-:W-:Y:S01]  /*0950*/  MOV R29, RZ ;  /* 0x000000ff001d7202 */ /* 0x000fe20000000f00 */
[----:B------:R-:W0:Y:S01]  /*0960*/  LDC.64 R26, c[0x0][0x2a8] ;  /* 0x0000aa00ff1a7b82 */ /* 0x000e220000000a00 */
[C---:B---3--:R-:W-:Y:S01]  /*0970*/  IMAD.WIDE R4, R2.reuse, 0x4, R4 ;  /* 0x0000000402047825 */ /* 0x048fe200078e0204 */
[----:B------:R5:W3:Y:S04]  /*0980*/  @!P0 LDG.E.EL R32, desc[UR4][R36.64] ;  /* 0x0000000424208981 */ /* 0x000ae8000c2e1900 */
[----:B------:R-:W3:Y:S04]  /*0990*/  @!P0 LDG.E.64 R8, desc[UR4][R10.64] ;  /* 0x000000040a088981 */ /* 0x000ee8000c1e1b00 */
[----:B------:R-:W3:Y:S01]  /*09a0*/  @!P0 LDG.E.EL R7, desc[UR4][R4.64] ;  /* 0x0000000404078981 */ /* 0x000ee2000c2e1900 */
[----:B-----5:R-:W-:-:S03]  /*09b0*/  IMAD.WIDE R36, R2, 0x4, R16 ;  /* 0x0000000402247825 */ /* 0x020fc600078e0210 */
[----:B------:R1:W5:Y:S04]  /*09c0*/  @!P0 LDG.E.EL R25, desc[UR4][R4.64] ;  /* 0x0000000404198981 */ /* 0x000368000c2e1900 */
[----:B------:R-:W5:Y:S01]  /*09d0*/  @!P0 LDG.E.EL R29, desc[UR4][R36.64] ;  /* 0x00000004241d8981 */ /* 0x000f62000c2e1900 */
[----:B-1----:R-:W1:Y:S01]  /*09e0*/  LDC.64 R4, c[0x0][0x2b0] ;  /* 0x0000ac00ff047b82 */ /* 0x002e620000000a00 */
[----:B------:R-:W-:Y:S01]  /*09f0*/  HFMA2.MMA R34, -RZ, RZ, 0, 0 ;  /* 0x00000000ff227435 */ /* 0x000fe200000001ff */
[----:B------:R-:W-:Y:S01]  /*0a00*/  CS2R R16, SRZ ;  /* 0x0000000000107805 */ /* 0x000fe2000001ff00 */
[----:B0-----:R-:W-:Y:S01]  /*0a10*/  IMAD.WIDE R26, R2, 0x4, R26 ;  /* 0x00000004021a7825 */ /* 0x001fe200078e021a */
[----:B------:R-:W-:-:S04]  /*0a20*/  HFMA2.MMA R31, -RZ, RZ, 0, 0 ;  /* 0x00000000ff1f7435 */ /* 0x000fc800000001ff */
[----:B------:R-:W5:Y:S04]  /*0a30*/  @!P0 LDG.E.EL R17, desc[UR4][R26.64] ;  /* 0x000000041a118981 */ /* 0x000f68000c2e1900 */
[----:B------:R0:W5:Y:S04]  /*0a40*/  @!P0 LDG.E.EL R34, desc[UR4][R36.64] ;  /* 0x0000000424228981 */ /* 0x000168000c2e1900 */
[----:B------:R1:W5:Y:S01]  /*0a50*/  @!P0 LDG.E.EL R16, desc[UR4][R26.64] ;  /* 0x000000041a108981 */ /* 0x000362000c2e1900 */
[----:B0-----:R-:W-:Y:S01]  /*0a60*/  MOV R36, RZ ;  /* 0x000000ff00247202 */ /* 0x001fe20000000f00 */
[----:B-1----:R-:W-:-:S05]  /*0a70*/  IMAD.WIDE R4, R2, 0x4, R4 ;  /* 0x0000000402047825 */ /* 0x002fca00078e0204 */
[----:B------:R-:W5:Y:S04]  /*0a80*/  @!P0 LDG.E.EL R36, desc[UR4][R4.64] ;  /* 0x0000000404248981 */ /* 0x000f68000c2e1900 */
[----:B------:R0:W5:Y:S01]  /*0a90*/  @!P0 LDG.E.EL R31, desc[UR4][R4.64] ;  /* 0x00000004041f8981 */ /* 0x000162000c2e1900 */
[----:B------:R-:W-:Y:S01]  /*0aa0*/  FADD R12, R3, R12 ;  /* 0x0000000c030c7221 */ /* 0x000fe20000000000 */
[----:B----4-:R-:W-:-:S04]  /*0ab0*/  FADD R30, R30, 9.9999997473787516356e-06 ;  /* 0x3727c5ac1e1e7421 */ /* 0x010fc80000000000 */
[----:B------:R-:W1:Y:S01]  /*0ac0*/  MUFU.SQRT R35, R30 ;  /* 0x0000001e00237308 */ /* 0x000e620000002000 */
[----:B--2---:R-:W-:-:S07]  /*0ad0*/  FADD R28, R28, 9.9999997473787516356e-06 ;  /* 0x3727c5ac1c1c7421 */ /* 0x004fce0000000000 */
[----:B------:R-:W2:Y:S01]  /*0ae0*/  MUFU.SQRT R37, R28 ;  /* 0x0000001c00257308 */ /* 0x000ea20000002000 */
[C---:B-1----:R-:W-:Y:S02]  /*0af0*/  FSETP.GT.AND P1, PT, R35.reuse, 8.50705917302346158658e+37, PT ;  /* 0x7e8000002300780b */ /* 0x042fe40003f24000 */
[----:B------:R-:W-:Y:S02]  /*0b00*/  FSETP.GEU.AND P3, PT, R35, 1.175494350822287508e-38, PT ;  /* 0x008000002300780b */ /* 0x000fe40003f6e000 */
[----:B--2---:R-:W-:-:S09]  /*0b10*/  FSETP.GT.AND P2, PT, R37, 8.50705917302346158658e+37, PT ;  /* 0x7e8000002500780b */ /* 0x004fd20003f44000 */
[----:B------:R-:W-:Y:S01]  /*0b20*/  @P1 FMUL R35, R35, 0.25 ;  /* 0x3e80000023231820 */ /* 0x000fe20000400000 */
[----:B------:R-:W-:-:S03]  /*0b30*/  FSETP.GEU.AND P4, PT, R37, 1.175494350822287508e-38, PT ;  /* 0x008000002500780b */ /* 0x000fc60003f8e000 */
[----:B------:R-:W-:-:S04]  /*0b40*/  @!P3 FMUL R35, R35, 16777216 ;  /* 0x4b8000002323b820 */ /* 0x000fc80000400000 */
[----:B------:R-:W1:Y:S01]  /*0b50*/  MUFU.RCP R26, R35 ;  /* 0x00000023001a7308 */ /* 0x000e620000001000 */
[----:B0-----:R-:W-:Y:S01]  /*0b60*/  FSEL R5, R24, 1, P1 ;  /* 0x3f80000018057808 */ /* 0x001fe20000800000 */
[----:B------:R-:W-:-:S04]  /*0b70*/  @P2 FMUL R37, R37, 0.25 ;  /* 0x3e80000025252820 */ /* 0x000fc80000400000 */
[----:B------:R-:W-:Y:S01]  /*0b80*/  @!P4 FMUL R37, R37, 16777216 ;  /* 0x4b8000002525c820 */ /* 0x000fe20000400000 */
[----:B------:R-:W-:-:S03]  /*0b90*/  @!P3 FMUL R5, R5, 16777216 ;  /* 0x4b8000000505b820 */ /* 0x000fc60000400000 */
[----:B------:R-:W0:Y:S01]  /*0ba0*/  MUFU.RCP R28, R37 ;  /* 0x00000025001c7308 */ /* 0x000e220000001000 */
[----:B-1----:R-:W-:Y:S01]  /*0bb0*/  FMUL R26, R26, R5 ;  /* 0x000000051a1a7220 */ /* 0x002fe20000400000 */
[----:B------:R-:W-:-:S05]  /*0bc0*/  FSEL R5, R24, 1, P2 ;  /* 0x3f80000018057808 */ /* 0x000fca0001000000 */
[----:B------:R-:W-:-:S04]  /*0bd0*/  @!P4 FMUL R5, R5, 16777216 ;  /* 0x4b8000000505c820 */ /* 0x000fc80000400000 */
[----:B0-----:R-:W-:Y:S02]  /*0be0*/  FMUL R28, R28, R5 ;  /* 0x000000051c1c7220 */ /* 0x001fe40000400000 */
[----:B------:R-:W0:Y:S01]  /*0bf0*/  LDC.64 R4, c[0x0][0x250] ;  /* 0x00009400ff047b82 */ /* 0x000e220000000a00 */
[----:B---3--:R-:W-:Y:S01]  /*0c00*/  FADD R8, R13, R8 ;  /* 0x000000080d087221 */ /* 0x008fe20000000000 */
[----:B------:R-:W-:-:S03]  /*0c10*/  FADD R7, R7, 9.9999997473787516356e-06 ;  /* 0x3727c5ac07077421 */ /* 0x000fc60000000000 */
[----:B-----5:R-:W-:-:S04]  /*0c20*/  FADD R29, R8, -R29 ;  /* 0x8000001d081d7221 */ /* 0x020fc80000000000 */
[----:B------:R-:W-:Y:S02]  /*0c30*/  FMUL R29, R26, R29 ;  /* 0x0000001d1a1d7220 */ /* 0x000fe40000400000 */
[----:B------:R-:W1:Y:S01]  /*0c40*/  LDC.64 R26, c[0x0][0x2b8] ;  /* 0x0000ae00ff1a7b82 */ /* 0x000e620000000a00 */
[----:B------:R-:W-:Y:S01]  /*0c50*/  FADD R9, R32, R9 ;  /* 0x0000000920097221 */ /* 0x000fe20000000000 */
[----:B------:R-:W2:Y:S03]  /*0c60*/  MUFU.SQRT R7, R7 ;  /* 0x0000000700077308 */ /* 0x000ea60000002000 */
[----:B------:R-:W-:Y:S01]  /*0c70*/  FADD R13, R9, -R34 ;  /* 0x80000022090d7221 */ /* 0x000fe20000000000 */
[----:B0-----:R-:W-:Y:S02]  /*0c80*/  IMAD.WIDE R34, R2, 0x4, R4 ;  /* 0x0000000402227825 */ /* 0x001fe400078e0204 */
[----:B------:R-:W0:Y:S02]  /*0c90*/  LDC.64 R4, c[0x0][0x228] ;  /* 0x00008a00ff047b82 */ /* 0x000e240000000a00 */
[----:B------:R-:W-:Y:S01]  /*0ca0*/  FMUL R30, R28, R13 ;  /* 0x0000000d1c1e7220 */ /* 0x000fe20000400000 */
[C---:B--2---:R-:W-:Y:S01]  /*0cb0*/  FSETP.GT.AND P1, PT, R7.reuse, 8.50705917302346158658e+37, PT ;  /* 0x7e8000000700780b */ /* 0x044fe20003f24000 */
[----:B------:R-:W-:Y:S01]  /*0cc0*/  HFMA2.MMA R32, -RZ, RZ, 0, 0 ;  /* 0x00000000ff207435 */ /* 0x000fe200000001ff */
[----:B------:R-:W-:Y:S01]  /*0cd0*/  FSETP.GEU.AND P2, PT, R7, 1.175494350822287508e-38, PT ;  /* 0x008000000700780b */ /* 0x000fe20003f4e000 */
[----:B------:R-:W-:Y:S01]  /*0ce0*/  FFMA R17, R29, R17, R36 ;  /* 0x000000111d117223 */ /* 0x000fe20000000024 */
[----:B-1----:R-:W-:Y:S01]  /*0cf0*/  IMAD.WIDE R36, R2, 0x4, R26 ;  /* 0x0000000402247825 */ /* 0x002fe200078e021a */
[----:B------:R-:W1:Y:S03]  /*0d00*/  LDC.64 R28, c[0x0][0x2c8] ;  /* 0x0000b200ff1c7b82 */ /* 0x000e660000000a00 */
[----:B------:R-:W-:Y:S01]  /*0d10*/  FFMA R16, R30, R16, R31 ;  /* 0x000000101e107223 */ /* 0x000fe2000000001f */
[----:B------:R-:W-:-:S02]  /*0d20*/  CS2R R30, SRZ ;  /* 0x00000000001e7805 */ /* 0x000fc4000001ff00 */
[----:B------:R-:W2:Y:S02]  /*0d30*/  @!P0 LDG.E.EL R32, desc[UR4][R36.64] ;  /* 0x0000000424208981 */ /* 0x000ea4000c2e1900 */
[----:B------:R-:W3:Y:S02]  /*0d40*/  LDC.64 R26, c[0x0][0x2d0] ;  /* 0x0000b400ff1a7b82 */ /* 0x000ee40000000a00 */
[----:B------:R0:W4:Y:S01]  /*0d50*/  @!P0 LDG.E.EL R31, desc[UR4][R36.64] ;  /* 0x00000004241f8981 */ /* 0x000122000c2e1900 */
[----:B------:R-:W-:Y:S01]  /*0d60*/  @P1 FMUL R7, R7, 0.25 ;  /* 0x3e80000007071820 */ /* 0x000fe20000400000 */
[----:B------:R-:W-:Y:S02]  /*0d70*/  MOV R13, RZ ;  /* 0x000000ff000d7202 */ /* 0x000fe40000000f00 */
[----:B------:R-:W5:Y:S01]  /*0d80*/  @!P0 LDG.E.EL R30, desc[UR4][R34.64] ;  /* 0x00000004221e8981 */ /* 0x000f62000c2e1900 */
[----:B------:R-:W-:-:S03]  /*0d90*/  @!P2 FMUL R7, R7, 16777216 ;  /* 0x4b8000000707a820 */ /* 0x000fc60000400000 */
[----:B------:R0:W2:Y:S02]  /*0da0*/  @!P0 LDG.E.EL R13, desc[UR4][R34.64] ;  /* 0x00000004220d8981 */ /* 0x0000a4000c2e1900 */
[----:B0-----:R-:W-:Y:S01]  /*0db0*/  IMAD.WIDE R36, R0, 0x4, R4 ;  /* 0x0000000400247825 */ /* 0x001fe200078e0204 */
[----:B------:R-:W-:Y:S01]  /*0dc0*/  CS2R R4, SRZ ;  /* 0x0000000000047805 */ /* 0x000fe2000001ff00 */
[----:B------:R0:W1:Y:S05]  /*0dd0*/  MUFU.RCP R3, R7 ;  /* 0x0000000700037308 */ /* 0x00006a0000001000 */
[----:B------:R-:W2:Y:S01]  /*0de0*/  @!P0 LDG.E.64 R4, desc[UR4][R36.64] ;  /* 0x0000000424048981 */ /* 0x000ea2000c1e1b00 */
[----:B------:R-:W-:-:S02]  /*0df0*/  HFMA2.MMA R34, -RZ, RZ, 0, 0 ;  /* 0x00000000ff227435 */ /* 0x000fc400000001ff */
[----:B0-----:R-:W-:Y:S01]  /*0e00*/  HFMA2.MMA R7, -RZ, RZ, 0, 0 ;  /* 0x00000000ff077435 */ /* 0x001fe200000001ff */
[----:B-1----:R-:W-:Y:S01]  /*0e10*/  IMAD.WIDE R28, R2, 0x4, R28 ;  /* 0x00000004021c7825 */ /* 0x002fe200078e021c */
[----:B------:R-:W-:-:S03]  /*0e20*/  MOV R35, RZ ;  /* 0x000000ff00237202 */ /* 0x000fc60000000f00 */
[----:B---3--:R-:W-:Y:S01]  /*0e30*/  IMAD.WIDE R26, R2, 0x4, R26 ;  /* 0x00000004021a7825 */ /* 0x008fe200078e021a */
[----:B------:R-:W-:Y:S02]  /*0e40*/  MOV R2, RZ ;  /* 0x000000ff00027202 */ /* 0x000fe40000000f00 */
[----:B------:R-:W3:Y:S04]  /*0e50*/  @!P0 LDG.E.EL R34, desc[UR4][R28.64] ;  /* 0x000000041c228981 */ /* 0x000ee8000c2e1900 */
[----:B------:R0:W3:Y:S04]  /*0e60*/  @!P0 LDG.E.EL R35, desc[UR4][R28.64] ;  /* 0x000000041c238981 */ /* 0x0000e8000c2e1900 */
[----:B------:R-:W3:Y:S04]  /*0e70*/  @!P0 LDG.E.EL R2, desc[UR4][R26.64] ;  /* 0x000000041a028981 */ /* 0x000ee8000c2e1900 */
[----:B------:R4:W3:Y:S01]  /*0e80*/  @!P0 LDG.E.EL R7, desc[UR4][R26.64] ;  /* 0x000000041a078981 */ /* 0x0008e2000c2e1900 */
[----:B------:R-:W-:Y:S01]  /*0e90*/  FADD R33, R6, R33 ;  /* 0x0000002106217221 */ /* 0x000fe20000000000 */
[----:B------:R-:W-:Y:S01]  /*0ea0*/  FSEL R6, R24, 1, P1 ;  /* 0x3f80000018067808 */ /* 0x000fe20000800000 */
[----:B0-----:R-:W-:-:S04]  /*0eb0*/  FADD R28, R25, 9.9999997473787516356e-06 ;  /* 0x3727c5ac191c7421 */ /* 0x001fc80000000000 */
[----:B------:R-:W-:-:S04]  /*0ec0*/  @!P2 FMUL R6, R6, 16777216 ;  /* 0x4b8000000606a820 */ /* 0x000fc80000400000 */
[----:B------:R-:W-:Y:S02]  /*0ed0*/  FMUL R3, R3, R6 ;  /* 0x0000000603037220 */ /* 0x000fe40000400000 */
[----:B------:R-:W0:Y:S02]  /*0ee0*/  MUFU.SQRT R6, R28 ;  /* 0x0000001c00067308 */ /* 0x000e240000002000 */
[C---:B0-----:R-:W-:Y:S02]  /*0ef0*/  FSETP.GT.AND P1, PT, R6.reuse, 8.50705917302346158658e+37, PT ;  /* 0x7e8000000600780b */ /* 0x041fe40003f24000 */
[----:B------:R-:W-:-:S11]  /*0f00*/  FSETP.GEU.AND P2, PT, R6, 1.175494350822287508e-38, PT ;  /* 0x008000000600780b */ /* 0x000fd60003f4e000 */
[----:B------:R-:W-:-:S04]  /*0f10*/  @P1 FMUL R6, R6, 0.25 ;  /* 0x3e80000006061820 */ /* 0x000fc80000400000 */
[----:B------:R-:W-:Y:S01]  /*0f20*/  @!P2 FMUL R6, R6, 16777216 ;  /* 0x4b8000000606a820 */ /* 0x000fe20000400000 */
[----:B------:R-:W-:Y:S02]  /*0f30*/  FSEL R29, R24, 1, P1 ;  /* 0x3f800000181d7808 */ /* 0x000fe40000800000 */
[----:B------:R-:W0:Y:S03]  /*0f40*/  LDC.64 R24, c[0x0][0x230] ;  /* 0x00008c00ff187b82 */ /* 0x000e260000000a00 */
[----:B------:R-:W1:Y:S01]  /*0f50*/  MUFU.RCP R6, R6 ;  /* 0x0000000600067308 */ /* 0x000e620000001000 */
[----:B------:R-:W-:Y:S01]  /*0f60*/  @!P2 FMUL R29, R29, 16777216 ;  /* 0x4b8000001d1da820 */ /* 0x000fe20000400000 */
[----:B------:R0:W-:Y:S01]  /*0f70*/  @!P0 STG.E.64 desc[UR4][R14.64], R20 ;  /* 0x000000140e008986 */ /* 0x0001e2000c101b04 */
[----:B------:R-:W-:Y:S01]  /*0f80*/  FADD R17, R12, R17 ;  /* 0x000000110c117221 */ /* 0x000fe20000000000 */
[----:B------:R-:W-:-:S02]  /*0f90*/  FADD R16, R33, R16 ;  /* 0x0000001021107221 */ /* 0x000fc40000000000 */
[----:B------:R0:W-:Y:S01]  /*0fa0*/  @!P0 STG.E.64 desc[UR4][R18.64], R22 ;  /* 0x0000001612008986 */ /* 0x0001e2000c101b04 */
[----:B-1----:R-:W-:-:S03]  /*0fb0*/  FMUL R29, R6, R29 ;  /* 0x0000001d061d7220 */ /* 0x002fc60000400000 */
[----:B------:R1:W-:Y:S01]  /*0fc0*/  @!P0 STG.E.64 desc[UR4][R10.64], R8 ;  /* 0x000000080a008986 */ /* 0x0003e2000c101b04 */
[----:B0-----:R-:W-:-:S04]  /*0fd0*/  IMAD.WIDE R24, R0, 0x4, R24 ;  /* 0x0000000400187825 */ /* 0x001fc800078e0218 */
[----:B--2---:R-:W-:Y:S01]  /*0fe0*/  FADD R4, R13, R4 ;  /* 0x000000040d047221 */ /* 0x004fe20000000000 */
[----:B-----5:R-:W-:-:S03]  /*0ff0*/  FADD R5, R30, R5 ;  /* 0x000000051e057221 */ /* 0x020fc60000000000 */
[----:B----4-:R-:W-:Y:S01]  /*1000*/  FADD R26, R4, -R31 ;  /* 0x8000001f041a7221 */ /* 0x010fe20000000000 */
[----:B------:R-:W-:-:S03]  /*1010*/  FADD R32, R5, -R32 ;  /* 0x8000002005207221 */ /* 0x000fc60000000000 */
[----:B------:R-:W-:Y:S01]  /*1020*/  FMUL R3, R3, R26 ;  /* 0x0000001a03037220 */ /* 0x000fe20000400000 */
[----:B------:R-:W-:Y:S01]  /*1030*/  FMUL R32, R29, R32 ;  /* 0x000000201d207220 */ /* 0x000fe20000400000 */
[----:B------:R1:W-:Y:S02]  /*1040*/  @!P0 STG.E.64 desc[UR4][R36.64], R4 ;  /* 0x0000000424008986 */ /* 0x0003e4000c101b04 */
[----:B---3--:R-:W-:Y:S01]  /*1050*/  FFMA R2, R3, R35, R2 ;  /* 0x0000002303027223 */ /* 0x008fe20000000002 */
[----:B------:R-:W-:-:S03]  /*1060*/  FFMA R7, R32, R34, R7 ;  /* 0x0000002220077223 */ /* 0x000fc60000000007 */
[----:B------:R-:W-:Y:S01]  /*1070*/  FADD R2, R2, R17 ;  /* 0x0000001102027221 */ /* 0x000fe20000000000 */
[----:B------:R-:W-:Y:S01]  /*1080*/  FADD R3, R7, R16 ;  /* 0x0000001007037221 */ /* 0x000fe20000000000 */
[----:B-1----:R-:W-:Y:S06]  /*1090*/  @P0 EXIT ;  /* 0x000000000000094d */ /* 0x002fec0003800000 */
[----:B------:R-:W-:Y:S01]  /*10a0*/  STG.E.64 desc[UR4][R24.64], R2 ;  /* 0x0000000218007986 */ /* 0x000fe2000c101b04 */
[----:B------:R-:W-:Y:S05]  /*10b0*/  EXIT ;  /* 0x000000000000794d */ /* 0x000fea0003800000 */
.L_x_0:
[----:B------:R-:W-:-:S00]  /*10c0*/  BRA `(.L_x_0) ;  /* 0xfffffffc00fc7947 */ /* 0x000fc0000383ffff */
[----:B------:R-:W-:-:S00]  /*10d0*/  NOP ;  /* 0x0000000000007918 */ /* 0x000fc00000000000 */
        /* <DEDUP_REMOVED lines=10> */
.L_x_1:


//--------------------- .nv.global.init           --------------------------
	.section	.nv.global.init,"aw",@progbits
.nv.global.init:
	.type		_$_str,@object
	.size		_$_str,(_$_str_$_2 - _$_str)
_$_str:
        /*0000*/ 	.byte	0x5f, 0x5f, 0x43, 0x55, 0x44, 0x41, 0x5f, 0x46, 0x54, 0x5a, 0x00
	.type		_$_str_$_2,@object
	.size		_$_str_$_2,(.L_1 - _$_str_$_2)
_$_str_$_2:
        /*000b*/ 	.byte	0x5f, 0x5f, 0x43, 0x55, 0x44, 0x41, 0x5f, 0x50, 0x52, 0x45, 0x43, 0x5f, 0x53, 0x51, 0x52, 0x54
        /*001b*/ 	.byte	0x00
.L_1:


//--------------------- .nv.constant0.triton_poi_fused__native_batch_norm_legit_no_training_add_convolution_0 --------------------------
	.section	.nv.constant0.triton_poi_fused__native_batch_norm_legit_no_training_add_convolution_0,"a",@progbits
	.sectionflags	@""
	.align	4
.nv.constant0.triton_poi_fused__native_batch_norm_legit_no_training_add_convolution_0:
	.zero		732
